	.headerflags	@"EF_CUDA_TEXMODE_UNIFIED EF_CUDA_64BIT_ADDRESS EF_CUDA_ACCELERATORS EF_CUDA_SM90 EF_CUDA_VIRTUAL_SM(EF_CUDA_SM90)"
	.elftype	@"ET_EXEC"


//--------------------- .nv.info                  --------------------------
	.section	.nv.info,"",@"SHT_CUDA_INFO"
	.align	4


	//----- nvinfo : EIATTR_REGCOUNT
	.align		4
        /*0000*/ 	.byte	0x04, 0x2f
        /*0002*/ 	.short	(.L_3 - .L_2)
	.align		4
.L_2:
        /*0004*/ 	.word	index@(triton_poi_fused__native_batch_norm_legit_no_training_relu_26)
        /*0008*/ 	.word	0x00000012


	//----- nvinfo : EIATTR_MIN_STACK_SIZE
	.align		4
.L_3:
        /*000c*/ 	.byte	0x04, 0x12
        /*000e*/ 	.short	(.L_5 - .L_4)
	.align		4
.L_4:
        /*0010*/ 	.word	index@(triton_poi_fused__native_batch_norm_legit_no_training_relu_26)
        /*0014*/ 	.word	0x00000000


	//----- nvinfo : EIATTR_FRAME_SIZE
	.align		4
.L_5:
        /*0018*/ 	.byte	0x04, 0x11
        /*001a*/ 	.short	(.L_7 - .L_6)
	.align		4
.L_6:
        /*001c*/ 	.word	index@(triton_poi_fused__native_batch_norm_legit_no_training_relu_26)
        /*0020*/ 	.word	0x00000000


	//----- nvinfo : EIATTR_MIN_STACK_SIZE
	.align		4
.L_7:
        /*0024*/ 	.byte	0x04, 0x12
        /*0026*/ 	.short	(.L_9 - .L_8)
	.align		4
.L_8:
        /*0028*/ 	.word	index@(triton_poi_fused__native_batch_norm_legit_no_training_relu_26)
        /*002c*/ 	.word	0x00000000
.L_9:


//--------------------- .nv.info.triton_poi_fused__native_batch_norm_legit_no_training_relu_26 --------------------------
	.section	.nv.info.triton_poi_fused__native_batch_norm_legit_no_training_relu_26,"",@"SHT_CUDA_INFO"
	.sectionflags	@""
	.align	4


	//----- nvinfo : EIATTR_CUDA_API_VERSION
	.align		4
        /*0000*/ 	.byte	0x04, 0x37
        /*0002*/ 	.short	(.L_11 - .L_10)
.L_10:
        /*0004*/ 	.word	0x0000007c


	//----- nvinfo : EIATTR_KPARAM_INFO
	.align		4
.L_11:
        /*0008*/ 	.byte	0x04, 0x17
        /*000a*/ 	.short	(.L_13 - .L_12)
.L_12:
        /*000c*/ 	.word	0x00000000
        /*0010*/ 	.short	0x0006
        /*0012*/ 	.short	0x0030
        /*0014*/ 	.byte	0x00, 0xf0, 0x11, 0x00


	//----- nvinfo : EIATTR_KPARAM_INFO
	.align		4
.L_13:
        /*0018*/ 	.byte	0x04, 0x17
        /*001a*/ 	.short	(.L_15 - .L_14)
.L_14:
        /*001c*/ 	.word	0x00000000
        /*0020*/ 	.short	0x0005
        /*0022*/ 	.short	0x0028
        /*0024*/ 	.byte	0x00, 0xf4, 0x21, 0x00


	//----- nvinfo : EIATTR_KPARAM_INFO
	.align		4
.L_15:
        /*0028*/ 	.byte	0x04, 0x17
        /*002a*/ 	.short	(.L_17 - .L_16)
.L_16:
        /*002c*/ 	.word	0x00000000
        /*0030*/ 	.short	0x0004
        /*0032*/ 	.short	0x0020
        /*0034*/ 	.byte	0x00, 0xf4, 0x21, 0x00


	//----- nvinfo : EIATTR_KPARAM_INFO
	.align		4
.L_17:
        /*0038*/ 	.byte	0x04, 0x17
        /*003a*/ 	.short	(.L_19 - .L_18)
.L_18:
        /*003c*/ 	.word	0x00000000
        /*0040*/ 	.short	0x0003
        /*0042*/ 	.short	0x0018
        /*0044*/ 	.byte	0x00, 0xf4, 0x21, 0x00


	//----- nvinfo : EIATTR_KPARAM_INFO
	.align		4
.L_19:
        /*0048*/ 	.byte	0x04, 0x17
        /*004a*/ 	.short	(.L_21 - .L_20)
.L_20:
        /*004c*/ 	.word	0x00000000
        /*0050*/ 	.short	0x0002
        /*0052*/ 	.short	0x0010
        /*0054*/ 	.byte	0x00, 0xf4, 0x21, 0x00


	//----- nvinfo : EIATTR_KPARAM_INFO
	.align		4
.L_21:
        /*0058*/ 	.byte	0x04, 0x17
        /*005a*/ 	.short	(.L_23 - .L_22)
.L_22:
        /*005c*/ 	.word	0x00000000
        /*0060*/ 	.short	0x0001
        /*0062*/ 	.short	0x0008
        /*0064*/ 	.byte	0x00, 0xf4, 0x21, 0x00


	//----- nvinfo : EIATTR_KPARAM_INFO
	.align		4
.L_23:
        /*0068*/ 	.byte	0x04, 0x17
        /*006a*/ 	.short	(.L_25 - .L_24)
.L_24:
        /*006c*/ 	.word	0x00000000
        /*0070*/ 	.short	0x0000
        /*0072*/ 	.short	0x0000
        /*0074*/ 	.byte	0x00, 0xf4, 0x21, 0x00


	//----- nvinfo : EIATTR_SPARSE_MMA_MASK
	.align		4
.L_25:
        /*0078*/ 	.byte	0x03, 0x50
        /*007a*/ 	.short	0x0000


	//----- nvinfo : EIATTR_MAXREG_COUNT
	.align		4
        /*007c*/ 	.byte	0x03, 0x1b
        /*007e*/ 	.short	0x00ff


	//----- nvinfo : EIATTR_EXIT_INSTR_OFFSETS
	.align		4
        /*0080*/ 	.byte	0x04, 0x1c
        /*0082*/ 	.short	(.L_27 - .L_26)


	//   ....[0]....
.L_26:
        /*0084*/ 	.word	0x00000330


	//   ....[1]....
        /*0088*/ 	.word	0x00000350


	//----- nvinfo : EIATTR_REQNTID
	.align		4
.L_27:
        /*008c*/ 	.byte	0x04, 0x10
        /*008e*/ 	.short	(.L_29 - .L_28)
.L_28:
        /*0090*/ 	.word	0x00000080
        /*0094*/ 	.word	0x00000001
        /*0098*/ 	.word	0x00000001


	//----- nvinfo : EIATTR_CBANK_PARAM_SIZE
	.align		4
.L_29:
        /*009c*/ 	.byte	0x03, 0x19
        /*009e*/ 	.short	0x0034


	//----- nvinfo : EIATTR_PARAM_CBANK
	.align		4
        /*00a0*/ 	.byte	0x04, 0x0a
        /*00a2*/ 	.short	(.L_31 - .L_30)
	.align		4
.L_30:
        /*00a4*/ 	.word	index@(.nv.constant0.triton_poi_fused__native_batch_norm_legit_no_training_relu_26)
        /*00a8*/ 	.short	0x0210
        /*00aa*/ 	.short	0x0034


	//----- nvinfo : EIATTR_SW_WAR
	.align		4
.L_31:
        /*00ac*/ 	.byte	0x04, 0x36
        /*00ae*/ 	.short	(.L_33 - .L_32)
.L_32:
        /*00b0*/ 	.word	0x00000008
.L_33:


//--------------------- .nv.callgraph             --------------------------
	.section	.nv.callgraph,"",@"SHT_CUDA_CALLGRAPH"
	.align	4
	.sectionentsize	8
	.align		4
        /*0000*/ 	.word	0x00000000
	.align		4
        /*0004*/ 	.word	0xffffffff
	.align		4
        /*0008*/ 	.word	0x00000000
	.align		4
        /*000c*/ 	.word	0xfffffffe
	.align		4
        /*0010*/ 	.word	0x00000000
	.align		4
        /*0014*/ 	.word	0xfffffffd
	.align		4
        /*0018*/ 	.word	0x00000000
	.align		4
        /*001c*/ 	.word	0xfffffffc


//--------------------- .nv.constant4             --------------------------
	.section	.nv.constant4,"a",@progbits
	.align	8
	.align		8
.nv.constant4:
        /*0000*/ 	.dword	_$_str
	.align		8
        /*0008*/ 	.dword	_$_str_$_2


//--------------------- .text.triton_poi_fused__native_batch_norm_legit_no_training_relu_26 --------------------------
	.section	.text.triton_poi_fused__native_batch_norm_legit_no_training_relu_26,"ax",@progbits
	.align	128
        .global         triton_poi_fused__native_batch_norm_legit_no_training_relu_26
        .type           triton_poi_fused__native_batch_norm_legit_no_training_relu_26,@function
        .size           triton_poi_fused__native_batch_norm_legit_no_training_relu_26,(.L_x_1 - triton_poi_fused__native_batch_norm_legit_no_training_relu_26)
        .other          triton_poi_fused__native_batch_norm_legit_no_training_relu_26,@"STO_CUDA_ENTRY STV_DEFAULT"
triton_poi_fused__native_batch_norm_legit_no_training_relu_26:
.text.triton_poi_fused__native_batch_norm_legit_no_training_relu_26:
[----:B------:R-:W0:Y:S01]  /*0000*/  LDC R1, c[0x0][0x28] ;  /* 0x00000a00ff017b82 */ /* 0x000e220000000800 */
[----:B------:R-:W1:Y:S07]  /*0010*/  S2R R0, SR_TID.X ;  /* 0x0000000000007919 */ /* 0x000e6e0000002100 */
[----:B------:R-:W2:Y:S01]  /*0020*/  LDC.64 R8, c[0x0][0x220] ;  /* 0x00008800ff087b82 */ /* 0x000ea20000000a00 */
[----:B------:R-:W-:Y:S01]  /*0030*/  HFMA2.MMA R14, -RZ, RZ, 0, 0 ;  /* 0x00000000ff0e7435 */ /* 0x000fe200000001ff */
[----:B------:R-:W-:Y:S01]  /*0040*/  ULDC.64 UR4, c[0x0][0x208] ;  /* 0x0000820000047ab9 */ /* 0x000fe20000000a00 */
[----:B------:R-:W3:Y:S05]  /*0050*/  S2R R3, SR_CTAID.X ;  /* 0x0000000000037919 */ /* 0x000eea0000002500 */
[----:B------:R-:W4:Y:S08]  /*0060*/  LDC.64 R4, c[0x0][0x210] ;  /* 0x00008400ff047b82 */ /* 0x000f300000000a00 */
[----:B------:R-:W5:Y:S08]  /*0070*/  LDC.64 R6, c[0x0][0x218] ;  /* 0x00008600ff067b82 */ /* 0x000f700000000a00 */
[----:B------:R-:W4:Y:S01]  /*0080*/  LDC.64 R10, c[0x0][0x228] ;  /* 0x00008a00ff0a7b82 */ /* 0x000f220000000a00 */
[----:B-1----:R-:W-:-:S07]  /*0090*/  LOP3.LUT R0, R0, 0x7f, RZ, 0xc0, !PT ;  /* 0x0000007f00007812 */ /* 0x002fce00078ec0ff */
[----:B------:R-:W1:Y:S01]  /*00a0*/  LDC.64 R12, c[0x0][0x230] ;  /* 0x00008c00ff0c7b82 */ /* 0x000e620000000a00 */
[----:B---3--:R-:W-:Y:S01]  /*00b0*/  SHF.R.S32.HI R2, RZ, 0x18, R3 ;  /* 0x00000018ff027819 */ /* 0x008fe20000011403 */
[----:B------:R-:W-:-:S03]  /*00c0*/  IMAD R0, R3, 0x80, R0 ;  /* 0x0000008003007824 */ /* 0x000fc600078e0200 */
[----:B------:R-:W-:Y:S02]  /*00d0*/  SGXT R3, R2, 0x1 ;  /* 0x000000010203781a */ /* 0x000fe40000000200 */
[----:B------:R-:W-:Y:S02]  /*00e0*/  ISETP.GE.AND P0, PT, R0, 0x800, PT ;  /* 0x000008000000780c */ /* 0x000fe40003f06270 */
[----:B------:R-:W-:-:S04]  /*00f0*/  LEA.HI R3, R3, R0, RZ, 0x2 ;  /* 0x0000000003037211 */ /* 0x000fc800078f10ff */
[--C-:B------:R-:W-:Y:S02]  /*0100*/  SHF.R.S32.HI R2, RZ, 0x2, R3.reuse ;  /* 0x00000002ff027819 */ /* 0x100fe40000011403 */
[----:B------:R-:W-:-:S04]  /*0110*/  SHF.R.S32.HI R3, RZ, 0x1f, R3 ;  /* 0x0000001fff037819 */ /* 0x000fc80000011403 */
[----:B------:R-:W-:-:S04]  /*0120*/  LEA.HI R3, R3, R2, RZ, 0x7 ;  /* 0x0000000203037211 */ /* 0x000fc800078f38ff */
[----:B------:R-:W-:-:S05]  /*0130*/  LOP3.LUT R3, R3, 0xffffff80, RZ, 0xc0, !PT ;  /* 0xffffff8003037812 */ /* 0x000fca00078ec0ff */
[----:B------:R-:W-:-:S04]  /*0140*/  IMAD.IADD R15, R2, 0x1, -R3 ;  /* 0x00000001020f7824 */ /* 0x000fc800078e0a03 */
[----:B--2---:R-:W-:-:S05]  /*0150*/  IMAD.WIDE R8, R15, 0x4, R8 ;  /* 0x000000040f087825 */ /* 0x004fca00078e0208 */
[----:B------:R2:W3:Y:S01]  /*0160*/  @!P0 LDG.E.EL R14, desc[UR4][R8.64] ;  /* 0x00000004080e8981 */ /* 0x0004e2000c2e1900 */
[----:B------:R-:W-:Y:S01]  /*0170*/  CS2R R2, SRZ ;  /* 0x0000000000027805 */ /* 0x000fe2000001ff00 */
[----:B----4-:R-:W-:-:S04]  /*0180*/  IMAD.WIDE R4, R0, 0x4, R4 ;  /* 0x0000000400047825 */ /* 0x010fc800078e0204 */
[C---:B-----5:R-:W-:Y:S01]  /*0190*/  IMAD.WIDE R6, R15.reuse, 0x4, R6 ;  /* 0x000000040f067825 */ /* 0x060fe200078e0206 */
[----:B------:R4:W5:Y:S03]  /*01a0*/  @!P0 LDG.E R2, desc[UR4][R4.64] ;  /* 0x0000000404028981 */ /* 0x000966000c1e1900 */
[C---:B0-2---:R-:W-:Y:S01]  /*01b0*/  IMAD.WIDE R8, R15.reuse, 0x4, R10 ;  /* 0x000000040f087825 */ /* 0x045fe200078e020a */
[----:B------:R0:W5:Y:S03]  /*01c0*/  @!P0 LDG.E.EL R3, desc[UR4][R6.64] ;  /* 0x0000000406038981 */ /* 0x000166000c2e1900 */
[----:B-1----:R-:W-:Y:S01]  /*01d0*/  IMAD.WIDE R10, R15, 0x4, R12 ;  /* 0x000000040f0a7825 */ /* 0x002fe200078e020c */
[----:B------:R-:W-:Y:S01]  /*01e0*/  CS2R R12, SRZ ;  /* 0x00000000000c7805 */ /* 0x000fe2000001ff00 */
[----:B----4-:R-:W1:Y:S05]  /*01f0*/  LDC.64 R4, c[0x0][0x238] ;  /* 0x00008e00ff047b82 */ /* 0x010e6a0000000a00 */
[----:B------:R-:W2:Y:S04]  /*0200*/  @!P0 LDG.E.EL R12, desc[UR4][R8.64] ;  /* 0x00000004080c8981 */ /* 0x000ea8000c2e1900 */
[----:B------:R-:W2:Y:S01]  /*0210*/  @!P0 LDG.E.EL R13, desc[UR4][R10.64] ;  /* 0x000000040a0d8981 */ /* 0x000ea2000c2e1900 */
[----:B0-----:R-:W-:-:S02]  /*0220*/  IMAD.MOV.U32 R6, RZ, RZ, 0x3e800000 ;  /* 0x3e800000ff067424 */ /* 0x001fc400078e00ff */
[----:B---3--:R-:W-:-:S04]  /*0230*/  FADD R14, R14, 9.9999997473787516356e-06 ;  /* 0x3727c5ac0e0e7421 */ /* 0x008fc80000000000 */
[----:B------:R-:W0:Y:S01]  /*0240*/  MUFU.SQRT R15, R14 ;  /* 0x0000000e000f7308 */ /* 0x000e220000002000 */
[----:B-----5:R-:W-:Y:S01]  /*0250*/  FADD R2, -R3, R2 ;  /* 0x0000000203027221 */ /* 0x020fe20000000100 */
[C---:B0-----:R-:W-:Y:S02]  /*0260*/  FSETP.GT.AND P1, PT, R15.reuse, 8.50705917302346158658e+37, PT ;  /* 0x7e8000000f00780b */ /* 0x041fe40003f24000 */
[----:B------:R-:W-:Y:S02]  /*0270*/  FSETP.GEU.AND P2, PT, R15, 1.175494350822287508e-38, PT ;  /* 0x008000000f00780b */ /* 0x000fe40003f4e000 */
[----:B------:R-:W-:-:S09]  /*0280*/  FSEL R6, R6, 1, P1 ;  /* 0x3f80000006067808 */ /* 0x000fd20000800000 */
[----:B------:R-:W-:Y:S02]  /*0290*/  @P1 FMUL R15, R15, 0.25 ;  /* 0x3e8000000f0f1820 */ /* 0x000fe40000400000 */
[----:B------:R-:W-:Y:S02]  /*02a0*/  @!P2 FMUL R6, R6, 16777216 ;  /* 0x4b8000000606a820 */ /* 0x000fe40000400000 */
[----:B------:R-:W-:-:S06]  /*02b0*/  @!P2 FMUL R15, R15, 16777216 ;  /* 0x4b8000000f0fa820 */ /* 0x000fcc0000400000 */
[----:B------:R-:W0:Y:S02]  /*02c0*/  MUFU.RCP R15, R15 ;  /* 0x0000000f000f7308 */ /* 0x000e240000001000 */
[----:B0-----:R-:W-:-:S04]  /*02d0*/  FMUL R3, R15, R6 ;  /* 0x000000060f037220 */ /* 0x001fc80000400000 */
[----:B------:R-:W-:-:S04]  /*02e0*/  FMUL R2, R2, R3 ;  /* 0x0000000302027220 */ /* 0x000fc80000400000 */
[----:B--2---:R-:W-:Y:S01]  /*02f0*/  FFMA R12, R2, R12, R13 ;  /* 0x0000000c020c7223 */ /* 0x004fe2000000000d */
[----:B-1----:R-:W-:-:S04]  /*0300*/  IMAD.WIDE R2, R0, 0x4, R4 ;  /* 0x0000000400027825 */ /* 0x002fc800078e0204 */
[----:B------:R-:W-:-:S04]  /*0310*/  FSETP.GEU.AND P1, PT, R12, RZ, PT ;  /* 0x000000ff0c00720b */ /* 0x000fc80003f2e000 */
[----:B------:R-:W-:Y:S01]  /*0320*/  FSEL R5, R12, RZ, P1 ;  /* 0x000000ff0c057208 */ /* 0x000fe20000800000 */
[----:B------:R-:W-:Y:S08]  /*0330*/  @P0 EXIT ;  /* 0x000000000000094d */ /* 0x000ff00003800000 */
[----:B------:R-:W-:Y:S01]  /*0340*/  STG.E desc[UR4][R2.64], R5 ;  /* 0x0000000502007986 */ /* 0x000fe2000c101904 */
[----:B------:R-:W-:Y:S05]  /*0350*/  EXIT ;  /* 0x000000000000794d */ /* 0x000fea0003800000 */
.L_x_0:
[----:B------:R-:W-:-:S00]  /*0360*/  BRA `(.L_x_0) ;  /* 0xfffffffc00fc7947 */ /* 0x000fc0000383ffff */
[----:B------:R-:W-:-:S00]  /*0370*/  NOP ;  /* 0x0000000000007918 */ /* 0x000fc00000000000 */
        /* <DEDUP_REMOVED lines=8> */
.L_x_1:


//--------------------- .nv.global.init           --------------------------
	.section	.nv.global.init,"aw",@progbits
.nv.global.init:
	.type		_$_str,@object
	.size		_$_str,(_$_str_$_2 - _$_str)
_$_str:
        /*0000*/ 	.byte	0x5f, 0x5f, 0x43, 0x55, 0x44, 0x41, 0x5f, 0x46, 0x54, 0x5a, 0x00
	.type		_$_str_$_2,@object
	.size		_$_str_$_2,(.L_1 - _$_str_$_2)
_$_str_$_2:
        /*000b*/ 	.byte	0x5f, 0x5f, 0x43, 0x55, 0x44, 0x41, 0x5f, 0x50, 0x52, 0x45, 0x43, 0x5f, 0x53, 0x51, 0x52, 0x54
        /*001b*/ 	.byte	0x00
.L_1:


//--------------------- .nv.constant0.triton_poi_fused__native_batch_norm_legit_no_training_relu_26 --------------------------
	.section	.nv.constant0.triton_poi_fused__native_batch_norm_legit_no_training_relu_26,"a",@progbits
	.sectionflags	@""
	.align	4
.nv.constant0.triton_poi_fused__native_batch_norm_legit_no_training_relu_26:
	.zero		580
